	.headerflags	@"EF_CUDA_TEXMODE_UNIFIED EF_CUDA_64BIT_ADDRESS EF_CUDA_ACCELERATORS EF_CUDA_SM90 EF_CUDA_VIRTUAL_SM(EF_CUDA_SM90)"
	.elftype	@"ET_EXEC"


//--------------------- .nv.info                  --------------------------
	.section	.nv.info,"",@"SHT_CUDA_INFO"
	.align	4


	//----- nvinfo : EIATTR_REGCOUNT
	.align		4
        /*0000*/ 	.byte	0x04, 0x2f
        /*0002*/ 	.short	(.L_1 - .L_0)
	.align		4
.L_0:
        /*0004*/ 	.word	index@(triton_poi_fused_convolution_leaky_relu_leaky_relu_backward_6)
        /*0008*/ 	.word	0x00000010


	//----- nvinfo : EIATTR_MIN_STACK_SIZE
	.align		4
.L_1:
        /*000c*/ 	.byte	0x04, 0x12
        /*000e*/ 	.short	(.L_3 - .L_2)
	.align		4
.L_2:
        /*0010*/ 	.word	index@(triton_poi_fused_convolution_leaky_relu_leaky_relu_backward_6)
        /*0014*/ 	.word	0x00000000


	//----- nvinfo : EIATTR_FRAME_SIZE
	.align		4
.L_3:
        /*0018*/ 	.byte	0x04, 0x11
        /*001a*/ 	.short	(.L_5 - .L_4)
	.align		4
.L_4:
        /*001c*/ 	.word	index@(triton_poi_fused_convolution_leaky_relu_leaky_relu_backward_6)
        /*0020*/ 	.word	0x00000000


	//----- nvinfo : EIATTR_MIN_STACK_SIZE
	.align		4
.L_5:
        /*0024*/ 	.byte	0x04, 0x12
        /*0026*/ 	.short	(.L_7 - .L_6)
	.align		4
.L_6:
        /*0028*/ 	.word	index@(triton_poi_fused_convolution_leaky_relu_leaky_relu_backward_6)
        /*002c*/ 	.word	0x00000000
.L_7:


//--------------------- .nv.info.triton_poi_fused_convolution_leaky_relu_leaky_relu_backward_6 --------------------------
	.section	.nv.info.triton_poi_fused_convolution_leaky_relu_leaky_relu_backward_6,"",@"SHT_CUDA_INFO"
	.sectionflags	@""
	.align	4


	//----- nvinfo : EIATTR_CUDA_API_VERSION
	.align		4
        /*0000*/ 	.byte	0x04, 0x37
        /*0002*/ 	.short	(.L_9 - .L_8)
.L_8:
        /*0004*/ 	.word	0x0000007c


	//----- nvinfo : EIATTR_KPARAM_INFO
	.align		4
.L_9:
        /*0008*/ 	.byte	0x04, 0x17
        /*000a*/ 	.short	(.L_11 - .L_10)
.L_10:
        /*000c*/ 	.word	0x00000000
        /*0010*/ 	.short	0x0003
        /*0012*/ 	.short	0x0018
        /*0014*/ 	.byte	0x00, 0xf0, 0x11, 0x00


	//----- nvinfo : EIATTR_KPARAM_INFO
	.align		4
.L_11:
        /*0018*/ 	.byte	0x04, 0x17
        /*001a*/ 	.short	(.L_13 - .L_12)
.L_12:
        /*001c*/ 	.word	0x00000000
        /*0020*/ 	.short	0x0002
        /*0022*/ 	.short	0x0010
        /*0024*/ 	.byte	0x00, 0xf4, 0x21, 0x00


	//----- nvinfo : EIATTR_KPARAM_INFO
	.align		4
.L_13:
        /*0028*/ 	.byte	0x04, 0x17
        /*002a*/ 	.short	(.L_15 - .L_14)
.L_14:
        /*002c*/ 	.word	0x00000000
        /*0030*/ 	.short	0x0001
        /*0032*/ 	.short	0x0008
        /*0034*/ 	.byte	0x00, 0xf4, 0x21, 0x00


	//----- nvinfo : EIATTR_KPARAM_INFO
	.align		4
.L_15:
        /*0038*/ 	.byte	0x04, 0x17
        /*003a*/ 	.short	(.L_17 - .L_16)
.L_16:
        /*003c*/ 	.word	0x00000000
        /*0040*/ 	.short	0x0000
        /*0042*/ 	.short	0x0000
        /*0044*/ 	.byte	0x00, 0xf4, 0x21, 0x00


	//----- nvinfo : EIATTR_SPARSE_MMA_MASK
	.align		4
.L_17:
        /*0048*/ 	.byte	0x03, 0x50
        /*004a*/ 	.short	0x0000


	//----- nvinfo : EIATTR_MAXREG_COUNT
	.align		4
        /*004c*/ 	.byte	0x03, 0x1b
        /*004e*/ 	.short	0x00ff


	//----- nvinfo : EIATTR_EXIT_INSTR_OFFSETS
	.align		4
        /*0050*/ 	.byte	0x04, 0x1c
        /*0052*/ 	.short	(.L_19 - .L_18)


	//   ....[0]....
.L_18:
        /*0054*/ 	.word	0x00000470


	//----- nvinfo : EIATTR_REQNTID
	.align		4
.L_19:
        /*0058*/ 	.byte	0x04, 0x10
        /*005a*/ 	.short	(.L_21 - .L_20)
.L_20:
        /*005c*/ 	.word	0x00000080
        /*0060*/ 	.word	0x00000001
        /*0064*/ 	.word	0x00000001


	//----- nvinfo : EIATTR_CBANK_PARAM_SIZE
	.align		4
.L_21:
        /*0068*/ 	.byte	0x03, 0x19
        /*006a*/ 	.short	0x001c


	//----- nvinfo : EIATTR_PARAM_CBANK
	.align		4
        /*006c*/ 	.byte	0x04, 0x0a
        /*006e*/ 	.short	(.L_23 - .L_22)
	.align		4
.L_22:
        /*0070*/ 	.word	index@(.nv.constant0.triton_poi_fused_convolution_leaky_relu_leaky_relu_backward_6)
        /*0074*/ 	.short	0x0210
        /*0076*/ 	.short	0x001c


	//----- nvinfo : EIATTR_SW_WAR
	.align		4
.L_23:
        /*0078*/ 	.byte	0x04, 0x36
        /*007a*/ 	.short	(.L_25 - .L_24)
.L_24:
        /*007c*/ 	.word	0x00000008
.L_25:


//--------------------- .nv.callgraph             --------------------------
	.section	.nv.callgraph,"",@"SHT_CUDA_CALLGRAPH"
	.align	4
	.sectionentsize	8
	.align		4
        /*0000*/ 	.word	0x00000000
	.align		4
        /*0004*/ 	.word	0xffffffff
	.align		4
        /*0008*/ 	.word	0x00000000
	.align		4
        /*000c*/ 	.word	0xfffffffe
	.align		4
        /*0010*/ 	.word	0x00000000
	.align		4
        /*0014*/ 	.word	0xfffffffd
	.align		4
        /*0018*/ 	.word	0x00000000
	.align		4
        /*001c*/ 	.word	0xfffffffc


//--------------------- .text.triton_poi_fused_convolution_leaky_relu_leaky_relu_backward_6 --------------------------
	.section	.text.triton_poi_fused_convolution_leaky_relu_leaky_relu_backward_6,"ax",@progbits
	.align	128
        .global         triton_poi_fused_convolution_leaky_relu_leaky_relu_backward_6
        .type           triton_poi_fused_convolution_leaky_relu_leaky_relu_backward_6,@function
        .size           triton_poi_fused_convolution_leaky_relu_leaky_relu_backward_6,(.L_x_1 - triton_poi_fused_convolution_leaky_relu_leaky_relu_backward_6)
        .other          triton_poi_fused_convolution_leaky_relu_leaky_relu_backward_6,@"STO_CUDA_ENTRY STV_DEFAULT"
triton_poi_fused_convolution_leaky_relu_leaky_relu_backward_6:
.text.triton_poi_fused_convolution_leaky_relu_leaky_relu_backward_6:
[----:B------:R-:W-:Y:S01]  /*0000*/  LDC R1, c[0x0][0x28] ;  /* 0x00000a00ff017b82 */ /* 0x000fe20000000800 */
[----:B------:R-:W1:Y:S07]  /*0010*/  S2R R0, SR_TID.X ;  /* 0x0000000000007919 */ /* 0x000e6e0000002100 */
[----:B------:R-:W2:Y:S01]  /*0020*/  LDC.64 R12, c[0x0][0x218] ;  /* 0x00008600ff0c7b82 */ /* 0x000ea20000000a00 */
[----:B------:R-:W-:Y:S01]  /*0030*/  ULDC.64 UR4, c[0x0][0x208] ;  /* 0x0000820000047ab9 */ /* 0x000fe20000000a00 */
[----:B------:R-:W-:Y:S01]  /*0040*/  ULDC.64 UR6, c[0x0][0x220] ;  /* 0x0000880000067ab9 */ /* 0x000fe20000000a00 */
[----:B------:R-:W3:Y:S05]  /*0050*/  S2R R7, SR_CTAID.X ;  /* 0x0000000000077919 */ /* 0x000eea0000002500 */
[----:B------:R-:W4:Y:S01]  /*0060*/  LDC.64 R2, c[0x0][0x210] ;  /* 0x00008400ff027b82 */ /* 0x000f220000000a00 */
[----:B-1----:R-:W-:Y:S01]  /*0070*/  IMAD.SHL.U32 R0, R0, 0x8, RZ ;  /* 0x0000000800007824 */ /* 0x002fe200078e00ff */
[----:B---3--:R-:W-:-:S04]  /*0080*/  SHF.R.S32.HI R5, RZ, 0x15, R7 ;  /* 0x00000015ff057819 */ /* 0x008fc80000011407 */
[----:B------:R-:W-:Y:S02]  /*0090*/  LOP3.LUT R0, R0, 0x3f8, RZ, 0xc0, !PT ;  /* 0x000003f800007812 */ /* 0x000fe400078ec0ff */
[----:B------:R-:W-:-:S03]  /*00a0*/  SGXT R5, R5, 0x1 ;  /* 0x000000010505781a */ /* 0x000fc60000000200 */
[----:B------:R-:W-:-:S04]  /*00b0*/  IMAD R0, R7, 0x400, R0 ;  /* 0x0000040007007824 */ /* 0x000fc800078e0200 */
[----:B----4-:R-:W-:Y:S01]  /*00c0*/  IMAD.WIDE R2, R0, 0x4, R2 ;  /* 0x0000000400027825 */ /* 0x010fe200078e0202 */
[----:B------:R-:W-:-:S04]  /*00d0*/  LEA.HI R5, R5, R0, RZ, 0xc ;  /* 0x0000000005057211 */ /* 0x000fc800078f60ff */
[----:B------:R-:W-:Y:S01]  /*00e0*/  SHF.R.S32.HI R5, RZ, 0xc, R5 ;  /* 0x0000000cff057819 */ /* 0x000fe20000011405 */
[----:B------:R-:W3:Y:S03]  /*00f0*/  LDG.E.128 R8, desc[UR4][R2.64+0x10] ;  /* 0x0000100402087981 */ /* 0x000ee6000c1e1d00 */
[----:B------:R-:W-:-:S04]  /*0100*/  LEA.HI R4, R5, R5, RZ, 0x6 ;  /* 0x0000000505047211 */ /* 0x000fc800078f30ff */
[----:B------:R-:W-:-:S05]  /*0110*/  LOP3.LUT R4, R4, 0xffffffc0, RZ, 0xc0, !PT ;  /* 0xffffffc004047812 */ /* 0x000fca00078ec0ff */
[----:B------:R-:W-:-:S04]  /*0120*/  IMAD.IADD R5, R5, 0x1, -R4 ;  /* 0x0000000105057824 */ /* 0x000fc800078e0a04 */
[----:B--2---:R-:W-:Y:S02]  /*0130*/  IMAD.WIDE R12, R5, 0x4, R12 ;  /* 0x00000004050c7825 */ /* 0x004fe400078e020c */
[----:B------:R-:W2:Y:S04]  /*0140*/  LDG.E.128 R4, desc[UR4][R2.64] ;  /* 0x0000000402047981 */ /* 0x000ea8000c1e1d00 */
[----:B------:R-:W2:Y:S02]  /*0150*/  LDG.E.EL R12, desc[UR4][R12.64] ;  /* 0x000000040c0c7981 */ /* 0x000ea4000c2e1900 */
[CC--:B--2---:R-:W-:Y:S02]  /*0160*/  FSETP.GT.AND P3, PT, R5.reuse, -R12.reuse, PT ;  /* 0x8000000c0500720b */ /* 0x0c4fe40003f64000 */
[-C--:B------:R-:W-:Y:S01]  /*0170*/  FSETP.GT.AND P4, PT, R6, -R12.reuse, PT ;  /* 0x8000000c0600720b */ /* 0x080fe20003f84000 */
[--C-:B------:R-:W-:Y:S01]  /*0180*/  FADD R5, R5, R12.reuse ;  /* 0x0000000c05057221 */ /* 0x100fe20000000000 */
[-C--:B------:R-:W-:Y:S01]  /*0190*/  FSETP.GT.AND P0, PT, R4, -R12.reuse, PT ;  /* 0x8000000c0400720b */ /* 0x080fe20003f04000 */
[----:B------:R-:W-:Y:S01]  /*01a0*/  FADD R6, R6, R12 ;  /* 0x0000000c06067221 */ /* 0x000fe20000000000 */
[----:B------:R-:W-:-:S02]  /*01b0*/  FSETP.GT.AND P5, PT, R7, -R12, PT ;  /* 0x8000000c0700720b */ /* 0x000fc40003fa4000 */
[-C--:B---3--:R-:W-:Y:S02]  /*01c0*/  FSETP.GT.AND P1, PT, R10, -R12.reuse, PT ;  /* 0x8000000c0a00720b */ /* 0x088fe40003f24000 */
[----:B------:R-:W-:-:S03]  /*01d0*/  FSETP.GT.AND P2, PT, R11, -R12, PT ;  /* 0x8000000c0b00720b */ /* 0x000fc60003f44000 */
[----:B------:R-:W-:Y:S01]  /*01e0*/  @!P3 FMUL R5, R5, 0.10000000149011611938 ;  /* 0x3dcccccd0505b820 */ /* 0x000fe20000400000 */
[-C--:B------:R-:W-:Y:S01]  /*01f0*/  FSETP.GT.AND P3, PT, R9, -R12.reuse, PT ;  /* 0x8000000c0900720b */ /* 0x080fe20003f64000 */
[----:B------:R-:W-:Y:S01]  /*0200*/  @!P4 FMUL R6, R6, 0.10000000149011611938 ;  /* 0x3dcccccd0606c820 */ /* 0x000fe20000400000 */
[----:B------:R-:W-:Y:S01]  /*0210*/  FSETP.GT.AND P4, PT, R8, -R12, PT ;  /* 0x8000000c0800720b */ /* 0x000fe20003f84000 */
[--C-:B------:R-:W-:Y:S01]  /*0220*/  FADD R4, R4, R12.reuse ;  /* 0x0000000c04047221 */ /* 0x100fe20000000000 */
[--C-:B------:R-:W-:Y:S01]  /*0230*/  FADD R7, R7, R12.reuse ;  /* 0x0000000c07077221 */ /* 0x100fe20000000000 */
[--C-:B------:R-:W-:Y:S02]  /*0240*/  FADD R10, R10, R12.reuse ;  /* 0x0000000c0a0a7221 */ /* 0x100fe40000000000 */
[----:B------:R-:W-:Y:S01]  /*0250*/  @!P0 FMUL R4, R4, 0.10000000149011611938 ;  /* 0x3dcccccd04048820 */ /* 0x000fe20000400000 */
[--C-:B------:R-:W-:Y:S01]  /*0260*/  FADD R11, R11, R12.reuse ;  /* 0x0000000c0b0b7221 */ /* 0x100fe20000000000 */
[--C-:B------:R-:W-:Y:S01]  /*0270*/  FADD R9, R9, R12.reuse ;  /* 0x0000000c09097221 */ /* 0x100fe20000000000 */
[----:B------:R-:W-:Y:S01]  /*0280*/  FADD R8, R8, R12 ;  /* 0x0000000c08087221 */ /* 0x000fe20000000000 */
[----:B------:R-:W-:Y:S01]  /*0290*/  @!P5 FMUL R7, R7, 0.10000000149011611938 ;  /* 0x3dcccccd0707d820 */ /* 0x000fe20000400000 */
[----:B------:R-:W-:Y:S01]  /*02a0*/  FSETP.GT.AND P0, PT, R4, RZ, PT ;  /* 0x000000ff0400720b */ /* 0x000fe20003f04000 */
[----:B------:R-:W-:Y:S01]  /*02b0*/  @!P1 FMUL R10, R10, 0.10000000149011611938 ;  /* 0x3dcccccd0a0a9820 */ /* 0x000fe20000400000 */
[----:B------:R-:W-:Y:S01]  /*02c0*/  FSETP.GT.AND P5, PT, R5, RZ, PT ;  /* 0x000000ff0500720b */ /* 0x000fe20003fa4000 */
[----:B------:R-:W-:Y:S01]  /*02d0*/  @!P2 FMUL R11, R11, 0.10000000149011611938 ;  /* 0x3dcccccd0b0ba820 */ /* 0x000fe20000400000 */
[----:B------:R-:W-:Y:S01]  /*02e0*/  @!P3 FMUL R9, R9, 0.10000000149011611938 ;  /* 0x3dcccccd0909b820 */ /* 0x000fe20000400000 */
[----:B------:R-:W-:Y:S01]  /*02f0*/  @!P4 FMUL R8, R8, 0.10000000149011611938 ;  /* 0x3dcccccd0808c820 */ /* 0x000fe20000400000 */
[----:B------:R-:W-:-:S02]  /*0300*/  SEL R2, RZ, 0x1, !P0 ;  /* 0x00000001ff027807 */ /* 0x000fc40004000000 */
[----:B------:R-:W-:Y:S02]  /*0310*/  SEL R3, RZ, 0x1, !P5 ;  /* 0x00000001ff037807 */ /* 0x000fe40006800000 */
[----:B------:R-:W-:Y:S02]  /*0320*/  FSETP.GT.AND P0, PT, R6, RZ, PT ;  /* 0x000000ff0600720b */ /* 0x000fe40003f04000 */
[----:B------:R-:W-:Y:S02]  /*0330*/  FSETP.GT.AND P6, PT, R7, RZ, PT ;  /* 0x000000ff0700720b */ /* 0x000fe40003fc4000 */
[----:B------:R-:W-:Y:S02]  /*0340*/  FSETP.GT.AND P2, PT, R10, RZ, PT ;  /* 0x000000ff0a00720b */ /* 0x000fe40003f44000 */
[----:B------:R-:W-:Y:S02]  /*0350*/  FSETP.GT.AND P1, PT, R11, RZ, PT ;  /* 0x000000ff0b00720b */ /* 0x000fe40003f24000 */
[----:B------:R-:W-:-:S02]  /*0360*/  FSETP.GT.AND P3, PT, R9, RZ, PT ;  /* 0x000000ff0900720b */ /* 0x000fc40003f64000 */
[----:B------:R-:W-:Y:S02]  /*0370*/  FSETP.GT.AND P4, PT, R8, RZ, PT ;  /* 0x000000ff0800720b */ /* 0x000fe40003f84000 */
[----:B------:R-:W-:Y:S02]  /*0380*/  PRMT R4, R2, 0x3340, R3 ;  /* 0x0000334002047816 */ /* 0x000fe40000000003 */
[----:B------:R-:W-:Y:S02]  /*0390*/  SEL R2, RZ, 0x1, !P0 ;  /* 0x00000001ff027807 */ /* 0x000fe40004000000 */
[----:B------:R-:W-:Y:S02]  /*03a0*/  SEL R3, RZ, 0x1, !P6 ;  /* 0x00000001ff037807 */ /* 0x000fe40007000000 */
[----:B------:R-:W-:Y:S02]  /*03b0*/  SEL R8, RZ, 0x1, !P2 ;  /* 0x00000001ff087807 */ /* 0x000fe40005000000 */
[----:B------:R-:W-:-:S02]  /*03c0*/  SEL R9, RZ, 0x1, !P1 ;  /* 0x00000001ff097807 */ /* 0x000fc40004800000 */
[----:B------:R-:W-:Y:S02]  /*03d0*/  SEL R7, RZ, 0x1, !P3 ;  /* 0x00000001ff077807 */ /* 0x000fe40005800000 */
[----:B------:R-:W-:Y:S02]  /*03e0*/  SEL R6, RZ, 0x1, !P4 ;  /* 0x00000001ff067807 */ /* 0x000fe40006000000 */
[----:B------:R-:W-:Y:S02]  /*03f0*/  PRMT R5, R2, 0x3340, R3 ;  /* 0x0000334002057816 */ /* 0x000fe40000000003 */
[----:B------:R-:W-:Y:S02]  /*0400*/  IADD3 R2, P0, R0, UR6, RZ ;  /* 0x0000000600027c10 */ /* 0x000fe4000ff1e0ff */
[----:B------:R-:W-:Y:S02]  /*0410*/  PRMT R9, R8, 0x3340, R9 ;  /* 0x0000334008097816 */ /* 0x000fe40000000009 */
[----:B------:R-:W-:-:S02]  /*0420*/  PRMT R6, R6, 0x3340, R7 ;  /* 0x0000334006067816 */ /* 0x000fc40000000007 */
[----:B------:R-:W-:Y:S02]  /*0430*/  PRMT R4, R4, 0x5410, R5 ;  /* 0x0000541004047816 */ /* 0x000fe40000000005 */
[----:B------:R-:W-:Y:S02]  /*0440*/  LEA.HI.X.SX32 R3, R0, UR7, 0x1, P0 ;  /* 0x0000000700037c11 */ /* 0x000fe400080f0eff */
[----:B------:R-:W-:-:S05]  /*0450*/  PRMT R5, R6, 0x5410, R9 ;  /* 0x0000541006057816 */ /* 0x000fca0000000009 */
[----:B------:R-:W-:Y:S01]  /*0460*/  STG.E.64 desc[UR4][R2.64], R4 ;  /* 0x0000000402007986 */ /* 0x000fe2000c101b04 */
[----:B------:R-:W-:Y:S05]  /*0470*/  EXIT ;  /* 0x000000000000794d */ /* 0x000fea0003800000 */
.L_x_0:
[----:B------:R-:W-:-:S00]  /*0480*/  BRA `(.L_x_0) ;  /* 0xfffffffc00fc7947 */ /* 0x000fc0000383ffff */
[----:B------:R-:W-:-:S00]  /*0490*/  NOP ;  /* 0x0000000000007918 */ /* 0x000fc00000000000 */
        /* <DEDUP_REMOVED lines=14> */
.L_x_1:


//--------------------- .nv.constant0.triton_poi_fused_convolution_leaky_relu_leaky_relu_backward_6 --------------------------
	.section	.nv.constant0.triton_poi_fused_convolution_leaky_relu_leaky_relu_backward_6,"a",@progbits
	.sectionflags	@""
	.align	4
.nv.constant0.triton_poi_fused_convolution_leaky_relu_leaky_relu_backward_6:
	.zero		556
